//
// Generated by NVIDIA NVVM Compiler
//
// Compiler Build ID: CL-36424714
// Cuda compilation tools, release 13.0, V13.0.88
// Based on NVVM 20.0.0
//

.version 9.0
.target sm_100
.address_size 64

	// .globl	_Z16multiplicaMatrizPdS_S_i
.extern .func  (.param .b32 func_retval0) vprintf
(
	.param .b64 vprintf_param_0,
	.param .b64 vprintf_param_1
)
;
// _ZZ16multiplicaMatrizPdS_S_iE10subMatrizA has been demoted
// _ZZ16multiplicaMatrizPdS_S_iE10subMatrizB has been demoted
.global .align 1 .b8 $str[133] = {45, 45, 45, 45, 45, 45, 45, 45, 45, 45, 45, 45, 45, 45, 45, 45, 45, 45, 45, 45, 45, 45, 45, 45, 45, 45, 45, 45, 10, 73, 78, 70, 79, 83, 58, 32, 103, 114, 105, 100, 105, 109, 46, 120, 58, 32, 37, 100, 32, 98, 108, 111, 99, 107, 105, 100, 120, 46, 120, 58, 32, 37, 100, 32, 98, 108, 111, 99, 107, 73, 100, 120, 46, 121, 58, 32, 37, 100, 32, 116, 104, 114, 101, 97, 100, 73, 100, 120, 46, 120, 58, 32, 37, 100, 32, 116, 104, 114, 101, 97, 100, 73, 100, 120, 46, 121, 58, 32, 37, 100, 32, 76, 105, 110, 104, 97, 58, 32, 37, 100, 32, 99, 111, 108, 117, 110, 97, 58, 32, 37, 100, 10};

.visible .entry _Z16multiplicaMatrizPdS_S_i(
	.param .u64 .ptr .align 1 _Z16multiplicaMatrizPdS_S_i_param_0,
	.param .u64 .ptr .align 1 _Z16multiplicaMatrizPdS_S_i_param_1,
	.param .u64 .ptr .align 1 _Z16multiplicaMatrizPdS_S_i_param_2,
	.param .u32 _Z16multiplicaMatrizPdS_S_i_param_3
)
{
	.local .align 8 .b8 	__local_depot0[32];
	.reg .b64 	%SP;
	.reg .b64 	%SPL;
	.reg .pred 	%p<12>;
	.reg .b32 	%r<56>;
	.reg .b64 	%rd<24>;
	.reg .b64 	%fd<108>;
	// demoted variable
	.shared .align 8 .b8 _ZZ16multiplicaMatrizPdS_S_iE10subMatrizA[512];
	// demoted variable
	.shared .align 8 .b8 _ZZ16multiplicaMatrizPdS_S_iE10subMatrizB[512];
	mov.u64 	%SPL, __local_depot0;
	cvta.local.u64 	%SP, %SPL;
	ld.param.u64 	%rd5, [_Z16multiplicaMatrizPdS_S_i_param_0];
	ld.param.u64 	%rd6, [_Z16multiplicaMatrizPdS_S_i_param_1];
	ld.param.u32 	%r30, [_Z16multiplicaMatrizPdS_S_i_param_3];
	cvta.to.global.u64 	%rd1, %rd6;
	cvta.to.global.u64 	%rd2, %rd5;
	add.u64 	%rd7, %SP, 0;
	add.u64 	%rd8, %SPL, 0;
	mov.u32 	%r32, %ctaid.y;
	shl.b32 	%r33, %r32, 3;
	mov.u32 	%r1, %tid.y;
	add.s32 	%r2, %r33, %r1;
	mov.u32 	%r34, %ctaid.x;
	shl.b32 	%r3, %r34, 3;
	mov.u32 	%r4, %tid.x;
	add.s32 	%r5, %r3, %r4;
	bar.sync 	0;
	mov.u32 	%r6, %nctaid.x;
	st.local.v2.u32 	[%rd8], {%r6, %r34};
	st.local.v2.u32 	[%rd8+8], {%r32, %r4};
	st.local.v2.u32 	[%rd8+16], {%r1, %r2};
	st.local.u32 	[%rd8+24], %r5;
	mov.u64 	%rd9, $str;
	cvta.global.u64 	%rd10, %rd9;
	{ // callseq 0, 0
	.param .b64 param0;
	st.param.b64 	[param0], %rd10;
	.param .b64 param1;
	st.param.b64 	[param1], %rd7;
	.param .b32 retval0;
	call.uni (retval0), 
	vprintf, 
	(
	param0, 
	param1
	);
	ld.param.b32 	%r35, [retval0];
	} // callseq 0
	mul.lo.s32 	%r7, %r30, %r2;
	add.s32 	%r8, %r7, %r4;
	mul.lo.s32 	%r9, %r30, %r30;
	shl.b32 	%r37, %r1, 6;
	mov.u32 	%r38, _ZZ16multiplicaMatrizPdS_S_iE10subMatrizA;
	add.s32 	%r10, %r38, %r37;
	shl.b32 	%r39, %r4, 3;
	add.s32 	%r11, %r10, %r39;
	mov.u32 	%r40, _ZZ16multiplicaMatrizPdS_S_iE10subMatrizB;
	add.s32 	%r13, %r40, %r39;
	add.s32 	%r12, %r13, %r37;
	setp.eq.s32 	%p1, %r6, 1;
	mov.f64 	%fd107, 0d0000000000000000;
	mov.b32 	%r55, 0;
	@%p1 bra 	$L__BB0_12;
	and.b32  	%r41, %r6, -2;
	neg.s32 	%r54, %r41;
	add.s32 	%r42, %r1, 8;
	mad.lo.s32 	%r43, %r30, %r42, %r4;
	add.s32 	%r52, %r43, %r3;
	shl.b32 	%r16, %r30, 4;
	mad.lo.s32 	%r44, %r1, %r30, %r4;
	add.s32 	%r51, %r44, %r3;
	mov.f64 	%fd107, 0d0000000000000000;
	mov.u32 	%r53, %r8;
$L__BB0_2:
	setp.ge.s32 	%p2, %r53, %r9;
	mul.wide.s32 	%rd11, %r53, 8;
	add.s64 	%rd3, %rd2, %rd11;
	mov.f64 	%fd99, 0d0000000000000000;
	@%p2 bra 	$L__BB0_4;
	ld.global.f64 	%fd99, [%rd3];
$L__BB0_4:
	st.shared.f64 	[%r11], %fd99;
	setp.ge.s32 	%p3, %r51, %r9;
	mov.f64 	%fd100, 0d0000000000000000;
	@%p3 bra 	$L__BB0_6;
	mul.wide.s32 	%rd12, %r51, 8;
	add.s64 	%rd13, %rd1, %rd12;
	ld.global.f64 	%fd100, [%rd13];
$L__BB0_6:
	st.shared.f64 	[%r12], %fd100;
	bar.sync 	0;
	ld.shared.f64 	%fd26, [%r10];
	ld.shared.f64 	%fd27, [%r13];
	fma.rn.f64 	%fd28, %fd26, %fd27, %fd107;
	ld.shared.f64 	%fd29, [%r10+8];
	ld.shared.f64 	%fd30, [%r13+64];
	fma.rn.f64 	%fd31, %fd29, %fd30, %fd28;
	ld.shared.f64 	%fd32, [%r10+16];
	ld.shared.f64 	%fd33, [%r13+128];
	fma.rn.f64 	%fd34, %fd32, %fd33, %fd31;
	ld.shared.f64 	%fd35, [%r10+24];
	ld.shared.f64 	%fd36, [%r13+192];
	fma.rn.f64 	%fd37, %fd35, %fd36, %fd34;
	ld.shared.f64 	%fd38, [%r10+32];
	ld.shared.f64 	%fd39, [%r13+256];
	fma.rn.f64 	%fd40, %fd38, %fd39, %fd37;
	ld.shared.f64 	%fd41, [%r10+40];
	ld.shared.f64 	%fd42, [%r13+320];
	fma.rn.f64 	%fd43, %fd41, %fd42, %fd40;
	ld.shared.f64 	%fd44, [%r10+48];
	ld.shared.f64 	%fd45, [%r13+384];
	fma.rn.f64 	%fd46, %fd44, %fd45, %fd43;
	ld.shared.f64 	%fd47, [%r10+56];
	ld.shared.f64 	%fd48, [%r13+448];
	fma.rn.f64 	%fd6, %fd47, %fd48, %fd46;
	bar.sync 	0;
	add.s32 	%r45, %r53, 8;
	setp.ge.s32 	%p4, %r45, %r9;
	mov.f64 	%fd101, 0d0000000000000000;
	@%p4 bra 	$L__BB0_8;
	ld.global.f64 	%fd101, [%rd3+64];
$L__BB0_8:
	st.shared.f64 	[%r11], %fd101;
	setp.ge.s32 	%p5, %r52, %r9;
	mov.f64 	%fd102, 0d0000000000000000;
	@%p5 bra 	$L__BB0_10;
	mul.wide.s32 	%rd14, %r52, 8;
	add.s64 	%rd15, %rd1, %rd14;
	ld.global.f64 	%fd102, [%rd15];
$L__BB0_10:
	st.shared.f64 	[%r12], %fd102;
	bar.sync 	0;
	ld.shared.f64 	%fd50, [%r10];
	ld.shared.f64 	%fd51, [%r13];
	fma.rn.f64 	%fd52, %fd50, %fd51, %fd6;
	ld.shared.f64 	%fd53, [%r10+8];
	ld.shared.f64 	%fd54, [%r13+64];
	fma.rn.f64 	%fd55, %fd53, %fd54, %fd52;
	ld.shared.f64 	%fd56, [%r10+16];
	ld.shared.f64 	%fd57, [%r13+128];
	fma.rn.f64 	%fd58, %fd56, %fd57, %fd55;
	ld.shared.f64 	%fd59, [%r10+24];
	ld.shared.f64 	%fd60, [%r13+192];
	fma.rn.f64 	%fd61, %fd59, %fd60, %fd58;
	ld.shared.f64 	%fd62, [%r10+32];
	ld.shared.f64 	%fd63, [%r13+256];
	fma.rn.f64 	%fd64, %fd62, %fd63, %fd61;
	ld.shared.f64 	%fd65, [%r10+40];
	ld.shared.f64 	%fd66, [%r13+320];
	fma.rn.f64 	%fd67, %fd65, %fd66, %fd64;
	ld.shared.f64 	%fd68, [%r10+48];
	ld.shared.f64 	%fd69, [%r13+384];
	fma.rn.f64 	%fd70, %fd68, %fd69, %fd67;
	ld.shared.f64 	%fd71, [%r10+56];
	ld.shared.f64 	%fd72, [%r13+448];
	fma.rn.f64 	%fd107, %fd71, %fd72, %fd70;
	bar.sync 	0;
	add.s32 	%r54, %r54, 2;
	add.s32 	%r53, %r53, 16;
	add.s32 	%r52, %r52, %r16;
	add.s32 	%r51, %r51, %r16;
	setp.ne.s32 	%p6, %r54, 0;
	@%p6 bra 	$L__BB0_2;
	shl.b32 	%r46, %r6, 3;
	and.b32  	%r55, %r46, -16;
$L__BB0_12:
	and.b32  	%r47, %r6, 1;
	setp.eq.b32 	%p7, %r47, 1;
	not.pred 	%p8, %p7;
	@%p8 bra 	$L__BB0_18;
	add.s32 	%r28, %r8, %r55;
	setp.ge.s32 	%p9, %r28, %r9;
	mov.f64 	%fd105, 0d0000000000000000;
	@%p9 bra 	$L__BB0_15;
	mul.wide.s32 	%rd16, %r28, 8;
	add.s64 	%rd17, %rd2, %rd16;
	ld.global.f64 	%fd105, [%rd17];
$L__BB0_15:
	st.shared.f64 	[%r11], %fd105;
	add.s32 	%r48, %r55, %r1;
	mad.lo.s32 	%r29, %r48, %r30, %r5;
	setp.ge.s32 	%p10, %r29, %r9;
	mov.f64 	%fd106, 0d0000000000000000;
	@%p10 bra 	$L__BB0_17;
	mul.wide.s32 	%rd18, %r29, 8;
	add.s64 	%rd19, %rd1, %rd18;
	ld.global.f64 	%fd106, [%rd19];
$L__BB0_17:
	st.shared.f64 	[%r12], %fd106;
	bar.sync 	0;
	ld.shared.f64 	%fd75, [%r10];
	ld.shared.f64 	%fd76, [%r13];
	fma.rn.f64 	%fd77, %fd75, %fd76, %fd107;
	ld.shared.f64 	%fd78, [%r10+8];
	ld.shared.f64 	%fd79, [%r13+64];
	fma.rn.f64 	%fd80, %fd78, %fd79, %fd77;
	ld.shared.f64 	%fd81, [%r10+16];
	ld.shared.f64 	%fd82, [%r13+128];
	fma.rn.f64 	%fd83, %fd81, %fd82, %fd80;
	ld.shared.f64 	%fd84, [%r10+24];
	ld.shared.f64 	%fd85, [%r13+192];
	fma.rn.f64 	%fd86, %fd84, %fd85, %fd83;
	ld.shared.f64 	%fd87, [%r10+32];
	ld.shared.f64 	%fd88, [%r13+256];
	fma.rn.f64 	%fd89, %fd87, %fd88, %fd86;
	ld.shared.f64 	%fd90, [%r10+40];
	ld.shared.f64 	%fd91, [%r13+320];
	fma.rn.f64 	%fd92, %fd90, %fd91, %fd89;
	ld.shared.f64 	%fd93, [%r10+48];
	ld.shared.f64 	%fd94, [%r13+384];
	fma.rn.f64 	%fd95, %fd93, %fd94, %fd92;
	ld.shared.f64 	%fd96, [%r10+56];
	ld.shared.f64 	%fd97, [%r13+448];
	fma.rn.f64 	%fd107, %fd96, %fd97, %fd95;
	bar.sync 	0;
$L__BB0_18:
	max.s32 	%r49, %r2, %r5;
	setp.ge.s32 	%p11, %r49, %r30;
	@%p11 bra 	$L__BB0_20;
	ld.param.u64 	%rd23, [_Z16multiplicaMatrizPdS_S_i_param_2];
	add.s32 	%r50, %r7, %r5;
	cvta.to.global.u64 	%rd20, %rd23;
	mul.wide.s32 	%rd21, %r50, 8;
	add.s64 	%rd22, %rd20, %rd21;
	st.global.f64 	[%rd22], %fd107;
$L__BB0_20:
	ret;

}


// ===== COMPILED SASS (sm_100) =====

	.target	sm_100

	.elftype	@"ET_EXEC"


//--------------------- .note.nv.tkinfo           --------------------------
	.section	.note.nv.tkinfo,"",@"SHT_NOTE"
	.sectionflags	@"SHF_NOTE_NV_TKINFO"
	.tkinfo
        /*0018*/ 	.word	0x00000002
        /*0030*/ 	.string	""
        /*0030*/ 	.string	"ptxas"
        /*0030*/ 	.string	"Cuda compilation tools, release 13.0, V13.0.88"
        /*0030*/ 	.string	"Build cuda_13.0.r13.0/compiler.36424714_0"
        /*0030*/ 	.string	"-arch sm_100 -m 64 "



//--------------------- .note.nv.cuinfo           --------------------------
	.section	.note.nv.cuinfo,"",@"SHT_NOTE"
	.sectionflags	@"SHF_NOTE_NV_CUINFO"
        /*0018*/ 	.short	0x0002
        /*001a*/ 	.short	0x0064
        /*001c*/ 	.short	0x0082
	.zero		2


//--------------------- .nv.info                  --------------------------
	.section	.nv.info,"",@"SHT_CUDA_INFO"
	.align	4


	//----- nvinfo : EIATTR_REGCOUNT
	.align		4
        /*0000*/ 	.byte	0x04, 0x2f
        /*0002*/ 	.short	(.L_2 - .L_1)
	.align		4
.L_1:
        /*0004*/ 	.word	index@(_Z16multiplicaMatrizPdS_S_i)
        /*0008*/ 	.word	0x00000020


	//----- nvinfo : EIATTR_FRAME_SIZE
	.align		4
.L_2:
        /*000c*/ 	.byte	0x04, 0x11
        /*000e*/ 	.short	(.L_4 - .L_3)
	.align		4
.L_3:
        /*0010*/ 	.word	index@(_Z16multiplicaMatrizPdS_S_i)
        /*0014*/ 	.word	0x00000020


	//----- nvinfo : EIATTR_MIN_STACK_SIZE
	.align		4
.L_4:
        /*0018*/ 	.byte	0x04, 0x12
        /*001a*/ 	.short	(.L_6 - .L_5)
	.align		4
.L_5:
        /*001c*/ 	.word	index@(_Z16multiplicaMatrizPdS_S_i)
        /*0020*/ 	.word	0x00000020
.L_6:


//--------------------- .nv.compat                --------------------------
	.section	.nv.compat,"",@"SHT_CUDA_COMPAT_INFO"
	.align	4
        /*0000*/ 	.byte	0x02, 0x09, 0x00, 0x00, 0x02, 0x02, 0x01, 0x00, 0x02, 0x05, 0x05, 0x00, 0x03, 0x07, 0x01, 0x01
        /*0010*/ 	.byte	0x02, 0x03, 0x00, 0x00, 0x02, 0x06, 0x01, 0x00, 0x04, 0x0b, 0x08, 0x00, 0x01, 0x00, 0x00, 0x00
        /*0020*/ 	.byte	0x00, 0x00, 0x00, 0x00


//--------------------- .nv.info._Z16multiplicaMatrizPdS_S_i --------------------------
	.section	.nv.info._Z16multiplicaMatrizPdS_S_i,"",@"SHT_CUDA_INFO"
	.sectionflags	@""
	.align	4


	//----- nvinfo : EIATTR_CUDA_API_VERSION
	.align		4
        /*0000*/ 	.byte	0x04, 0x37
        /*0002*/ 	.short	(.L_8 - .L_7)
.L_7:
        /*0004*/ 	.word	0x00000082


	//----- nvinfo : EIATTR_KPARAM_INFO
	.align		4
.L_8:
        /*0008*/ 	.byte	0x04, 0x17
        /*000a*/ 	.short	(.L_10 - .L_9)
.L_9:
        /*000c*/ 	.word	0x00000000
        /*0010*/ 	.short	0x0003
        /*0012*/ 	.short	0x0018
        /*0014*/ 	.byte	0x00, 0xf0, 0x11, 0x00


	//----- nvinfo : EIATTR_KPARAM_INFO
	.align		4
.L_10:
        /*0018*/ 	.byte	0x04, 0x17
        /*001a*/ 	.short	(.L_12 - .L_11)
.L_11:
        /*001c*/ 	.word	0x00000000
        /*0020*/ 	.short	0x0002
        /*0022*/ 	.short	0x0010
        /*0024*/ 	.byte	0x00, 0xf5, 0x21, 0x00


	//----- nvinfo : EIATTR_KPARAM_INFO
	.align		4
.L_12:
        /*0028*/ 	.byte	0x04, 0x17
        /*002a*/ 	.short	(.L_14 - .L_13)
.L_13:
        /*002c*/ 	.word	0x00000000
        /*0030*/ 	.short	0x0001
        /*0032*/ 	.short	0x0008
        /*0034*/ 	.byte	0x00, 0xf5, 0x21, 0x00


	//----- nvinfo : EIATTR_KPARAM_INFO
	.align		4
.L_14:
        /*0038*/ 	.byte	0x04, 0x17
        /*003a*/ 	.short	(.L_16 - .L_15)
.L_15:
        /*003c*/ 	.word	0x00000000
        /*0040*/ 	.short	0x0000
        /*0042*/ 	.short	0x0000
        /*0044*/ 	.byte	0x00, 0xf5, 0x21, 0x00


	//----- nvinfo : EIATTR_SPARSE_MMA_MASK
	.align		4
.L_16:
        /*0048*/ 	.byte	0x03, 0x50
        /*004a*/ 	.short	0x0000


	//----- nvinfo : EIATTR_MAXREG_COUNT
	.align		4
        /*004c*/ 	.byte	0x03, 0x1b
        /*004e*/ 	.short	0x00ff


	//----- nvinfo : EIATTR_NUM_BARRIERS
	.align		4
        /*0050*/ 	.byte	0x02, 0x4c
        /*0052*/ 	.byte	0x01
	.zero		1


	//----- nvinfo : EIATTR_EXTERNS
	.align		4
        /*0054*/ 	.byte	0x04, 0x0f
        /*0056*/ 	.short	(.L_18 - .L_17)


	//   ....[0]....
	.align		4
.L_17:
        /*0058*/ 	.word	index@(vprintf)


	//----- nvinfo : EIATTR_MERCURY_ISA_VERSION
	.align		4
.L_18:
        /*005c*/ 	.byte	0x03, 0x5f
        /*005e*/ 	.short	0x0101


	//----- nvinfo : EIATTR_VRC_CTA_INIT_COUNT
	.align		4
        /*0060*/ 	.byte	0x02, 0x4a
	.zero		1
	.zero		1


	//----- nvinfo : EIATTR_SYSCALL_OFFSETS
	.align		4
        /*0064*/ 	.byte	0x04, 0x46
        /*0066*/ 	.short	(.L_20 - .L_19)


	//   ....[0]....
.L_19:
        /*0068*/ 	.word	0x000001a0


	//----- nvinfo : EIATTR_EXIT_INSTR_OFFSETS
	.align		4
.L_20:
        /*006c*/ 	.byte	0x04, 0x1c
        /*006e*/ 	.short	(.L_22 - .L_21)


	//   ....[0]....
.L_21:
        /*0070*/ 	.word	0x00000ad0


	//   ....[1]....
        /*0074*/ 	.word	0x00000b20


	//----- nvinfo : EIATTR_CRS_STACK_SIZE
	.align		4
.L_22:
        /*0078*/ 	.byte	0x04, 0x1e
        /*007a*/ 	.short	(.L_24 - .L_23)
.L_23:
        /*007c*/ 	.word	0x00000000


	//----- nvinfo : EIATTR_CBANK_PARAM_SIZE
	.align		4
.L_24:
        /*0080*/ 	.byte	0x03, 0x19
        /*0082*/ 	.short	0x001c


	//----- nvinfo : EIATTR_PARAM_CBANK
	.align		4
        /*0084*/ 	.byte	0x04, 0x0a
        /*0086*/ 	.short	(.L_26 - .L_25)
	.align		4
.L_25:
        /*0088*/ 	.word	index@(.nv.constant0._Z16multiplicaMatrizPdS_S_i)
        /*008c*/ 	.short	0x0380
        /*008e*/ 	.short	0x001c


	//----- nvinfo : EIATTR_SW_WAR
	.align		4
.L_26:
        /*0090*/ 	.byte	0x04, 0x36
        /*0092*/ 	.short	(.L_28 - .L_27)
.L_27:
        /*0094*/ 	.word	0x00000008
.L_28:


//--------------------- .nv.callgraph             --------------------------
	.section	.nv.callgraph,"",@"SHT_CUDA_CALLGRAPH"
	.align	4
	.sectionentsize	8
	.align		4
        /*0000*/ 	.word	0x00000000
	.align		4
        /*0004*/ 	.word	0xffffffff
	.align		4
        /*0008*/ 	.word	index@(_Z16multiplicaMatrizPdS_S_i)
	.align		4
        /*000c*/ 	.word	index@(vprintf)
	.align		4
        /*0010*/ 	.word	0x00000000
	.align		4
        /*0014*/ 	.word	0xfffffffe
	.align		4
        /*0018*/ 	.word	0x00000000
	.align		4
        /*001c*/ 	.word	0xfffffffd
	.align		4
        /*0020*/ 	.word	0x00000000
	.align		4
        /*0024*/ 	.word	0xfffffffc


//--------------------- .nv.constant4             --------------------------
	.section	.nv.constant4,"a",@progbits
	.align	8
	.align		8
.nv.constant4:
        /*0000*/ 	.dword	vprintf
	.align		8
        /*0008*/ 	.dword	$str


//--------------------- .text._Z16multiplicaMatrizPdS_S_i --------------------------
	.section	.text._Z16multiplicaMatrizPdS_S_i,"ax",@progbits
	.align	128
        .global         _Z16multiplicaMatrizPdS_S_i
        .type           _Z16multiplicaMatrizPdS_S_i,@function
        .size           _Z16multiplicaMatrizPdS_S_i,(.L_x_5 - _Z16multiplicaMatrizPdS_S_i)
        .other          _Z16multiplicaMatrizPdS_S_i,@"STO_CUDA_ENTRY STV_DEFAULT"
_Z16multiplicaMatrizPdS_S_i:
.text._Z16multiplicaMatrizPdS_S_i:
[----:B------:R-:W0:Y:S01]  /*0000*/  LDC R1, c[0x0][0x37c] ;  /* 0x0000df00ff017b82 */ /* 0x000e220000000800 */
[----:B------:R-:W1:Y:S01]  /*0010*/  S2R R22, SR_CTAID.Y ;  /* 0x0000000000167919 */ /* 0x000e620000002600 */
[----:B------:R-:W2:Y:S06]  /*0020*/  LDCU UR5, c[0x0][0x2fc] ;  /* 0x00005f80ff0577ac */ /* 0x000eac0008000800 */
[----:B------:R-:W3:Y:S01]  /*0030*/  LDC R16, c[0x0][0x370] ;  /* 0x0000dc00ff107b82 */ /* 0x000ee20000000800 */
[----:B0-----:R-:W-:Y:S01]  /*0040*/  VIADD R1, R1, 0xffffffe0 ;  /* 0xffffffe001017836 */ /* 0x001fe20000000000 */
[----:B------:R-:W1:Y:S01]  /*0050*/  S2R R23, SR_TID.X ;  /* 0x0000000000177919 */ /* 0x000e620000002100 */
[----:B------:R-:W-:Y:S01]  /*0060*/  MOV R0, 0x0 ;  /* 0x0000000000007802 */ /* 0x000fe20000000f00 */
[----:B------:R-:W0:Y:S01]  /*0070*/  LDCU UR4, c[0x0][0x2f8] ;  /* 0x00005f00ff0477ac */ /* 0x000e220008000800 */
[----:B------:R-:W4:Y:S03]  /*0080*/  S2R R18, SR_TID.Y ;  /* 0x0000000000127919 */ /* 0x000f260000002200 */
[----:B------:R0:W2:Y:S01]  /*0090*/  LDC.64 R8, c[0x4][R0] ;  /* 0x0100000000087b82 */ /* 0x0000a20000000a00 */
[----:B------:R-:W5:Y:S01]  /*00a0*/  LDCU.64 UR6, c[0x4][0x8] ;  /* 0x01000100ff0677ac */ /* 0x000f620008000a00 */
[----:B------:R-:W3:Y:S01]  /*00b0*/  S2R R17, SR_CTAID.X ;  /* 0x0000000000117919 */ /* 0x000ee20000002500 */
[----:B------:R-:W1:Y:S01]  /*00c0*/  LDCU.64 UR36, c[0x0][0x358] ;  /* 0x00006b00ff2477ac */ /* 0x000e620008000a00 */
[----:B------:R-:W1:Y:S04]  /*00d0*/  LDCU UR38, c[0x0][0x398] ;  /* 0x00007300ff2677ac */ /* 0x000e680008000800 */
[----:B------:R-:W-:Y:S01]  /*00e0*/  BAR.SYNC.DEFER_BLOCKING 0x0 ;  /* 0x0000000000007b1d */ /* 0x000fe20000010000 */
[----:B0-----:R-:W-:Y:S01]  /*00f0*/  IADD3 R6, P0, PT, R1, UR4, RZ ;  /* 0x0000000401067c10 */ /* 0x001fe2000ff1e0ff */
[----:B-----5:R-:W-:-:S04]  /*0100*/  IMAD.U32 R4, RZ, RZ, UR6 ;  /* 0x00000006ff047e24 */ /* 0x020fc8000f8e00ff */
[----:B-1----:R0:W-:Y:S01]  /*0110*/  STL.64 [R1+0x8], R22 ;  /* 0x0000081601007387 */ /* 0x0021e20000100a00 */
[----:B----4-:R-:W-:Y:S02]  /*0120*/  IMAD R19, R22, 0x8, R18 ;  /* 0x0000000816137824 */ /* 0x010fe400078e0212 */
[----:B---3--:R-:W-:-:S03]  /*0130*/  IMAD R2, R17, 0x8, R23 ;  /* 0x0000000811027824 */ /* 0x008fc600078e0217 */
[----:B------:R0:W-:Y:S04]  /*0140*/  STL.64 [R1+0x10], R18 ;  /* 0x0000101201007387 */ /* 0x0001e80000100a00 */
[----:B------:R0:W-:Y:S04]  /*0150*/  STL.64 [R1], R16 ;  /* 0x0000001001007387 */ /* 0x0001e80000100a00 */
[----:B------:R0:W-:Y:S01]  /*0160*/  STL [R1+0x18], R2 ;  /* 0x0000180201007387 */ /* 0x0001e20000100800 */
[----:B------:R-:W-:Y:S01]  /*0170*/  MOV R5, UR7 ;  /* 0x0000000700057c02 */ /* 0x000fe20008000f00 */
[----:B--2---:R-:W-:-:S07]  /*0180*/  IMAD.X R7, RZ, RZ, UR5, P0 ;  /* 0x00000005ff077e24 */ /* 0x004fce00080e06ff */
[----:B------:R-:W-:-:S07]  /*0190*/  LEPC R20, `(.L_x_0) ;  /* 0x000000001014794e */ /* 0x000fce0000000000 */
[----:B0-----:R-:W-:Y:S05]  /*01a0*/  CALL.ABS.NOINC R8 ;  /* 0x0000000008007343 */ /* 0x001fea0003c00000 */
.L_x_0:
[----:B------:R-:W0:Y:S01]  /*01b0*/  S2UR UR6, SR_CgaCtaId ;  /* 0x00000000000679c3 */ /* 0x000e220000008800 */
[----:B------:R-:W1:Y:S01]  /*01c0*/  LDCU UR7, c[0x0][0x398] ;  /* 0x00007300ff0777ac */ /* 0x000e620008000800 */
[----:B------:R-:W-:Y:S01]  /*01d0*/  ISETP.NE.AND P0, PT, R16, 0x1, PT ;  /* 0x000000011000780c */ /* 0x000fe20003f05270 */
[----:B------:R-:W-:Y:S01]  /*01e0*/  IMAD.MOV.U32 R4, RZ, RZ, RZ ;  /* 0x000000ffff047224 */ /* 0x000fe200078e00ff */
[----:B------:R-:W-:Y:S01]  /*01f0*/  CS2R R26, SRZ ;  /* 0x00000000001a7805 */ /* 0x000fe2000001ff00 */
[----:B------:R-:W-:Y:S02]  /*0200*/  UMOV UR4, 0x400 ;  /* 0x0000040000047882 */ /* 0x000fe40000000000 */
[----:B------:R-:W-:Y:S01]  /*0210*/  UIADD3 UR5, UPT, UPT, UR4, 0x200, URZ ;  /* 0x0000020004057890 */ /* 0x000fe2000fffe0ff */
[----:B-1----:R-:W-:-:S04]  /*0220*/  IMAD.U32 R24, RZ, RZ, UR7 ;  /* 0x00000007ff187e24 */ /* 0x002fc8000f8e00ff */
[-C--:B------:R-:W-:Y:S01]  /*0230*/  IMAD R15, R19, R24.reuse, R23 ;  /* 0x00000018130f7224 */ /* 0x080fe200078e0217 */
[----:B0-----:R-:W-:Y:S01]  /*0240*/  ULEA UR5, UR6, UR5, 0x18 ;  /* 0x0000000506057291 */ /* 0x001fe2000f8ec0ff */
[----:B------:R-:W-:Y:S01]  /*0250*/  IMAD R14, R24, R24, RZ ;  /* 0x00000018180e7224 */ /* 0x000fe200078e02ff */
[----:B------:R-:W-:-:S04]  /*0260*/  ULEA UR4, UR6, UR4, 0x18 ;  /* 0x0000000406047291 */ /* 0x000fc8000f8ec0ff */
[----:B------:R-:W-:Y:S02]  /*0270*/  LEA R0, R23, UR5, 0x3 ;  /* 0x0000000517007c11 */ /* 0x000fe4000f8e18ff */
[----:B------:R-:W-:-:S03]  /*0280*/  LEA R3, R18, UR4, 0x6 ;  /* 0x0000000412037c11 */ /* 0x000fc6000f8e30ff */
[----:B------:R-:W-:Y:S01]  /*0290*/  IMAD R12, R18, 0x40, R0 ;  /* 0x00000040120c7824 */ /* 0x000fe200078e0200 */
[----:B------:R-:W-:Y:S01]  /*02a0*/  LEA R13, R23, R3, 0x3 ;  /* 0x00000003170d7211 */ /* 0x000fe200078e18ff */
[----:B------:R-:W-:Y:S06]  /*02b0*/  @!P0 BRA `(.L_x_1) ;  /* 0x0000000400588947 */ /* 0x000fec0003800000 */
[----:B------:R-:W-:Y:S01]  /*02c0*/  VIADD R4, R18, 0x8 ;  /* 0x0000000812047836 */ /* 0x000fe20000000000 */
[----:B------:R-:W-:Y:S01]  /*02d0*/  LOP3.LUT R22, R16, 0xfffffffe, RZ, 0xc0, !PT ;  /* 0xfffffffe10167812 */ /* 0x000fe200078ec0ff */
[-CC-:B------:R-:W-:Y:S01]  /*02e0*/  IMAD R20, R18, R24.reuse, R23.reuse ;  /* 0x0000001812147224 */ /* 0x180fe200078e0217 */
[----:B------:R-:W-:Y:S01]  /*02f0*/  CS2R R26, SRZ ;  /* 0x00000000001a7805 */ /* 0x000fe2000001ff00 */
[----:B------:R-:W-:Y:S02]  /*0300*/  IMAD R4, R4, R24, R23 ;  /* 0x0000001804047224 */ /* 0x000fe400078e0217 */
[C---:B------:R-:W-:Y:S02]  /*0310*/  IMAD R20, R17.reuse, 0x8, R20 ;  /* 0x0000000811147824 */ /* 0x040fe400078e0214 */
[----:B------:R-:W-:Y:S01]  /*0320*/  IMAD.MOV R22, RZ, RZ, -R22 ;  /* 0x000000ffff167224 */ /* 0x000fe200078e0a16 */
[----:B------:R-:W-:Y:S01]  /*0330*/  LEA R21, R17, R4, 0x3 ;  /* 0x0000000411157211 */ /* 0x000fe200078e18ff */
[----:B------:R-:W-:-:S07]  /*0340*/  IMAD.MOV.U32 R17, RZ, RZ, R15 ;  /* 0x000000ffff117224 */ /* 0x000fce00078e000f */
.L_x_2:
[-C--:B------:R-:W-:Y:S01]  /*0350*/  ISETP.GE.AND P1, PT, R20, R14.reuse, PT ;  /* 0x0000000e1400720c */ /* 0x080fe20003f26270 */
[----:B------:R-:W0:Y:S01]  /*0360*/  LDC.64 R8, c[0x0][0x380] ;  /* 0x0000e000ff087b82 */ /* 0x000e220000000a00 */
[----:B------:R-:W-:Y:S02]  /*0370*/  ISETP.GE.AND P0, PT, R17, R14, PT ;  /* 0x0000000e1100720c */ /* 0x000fe40003f06270 */
[----:B------:R-:W-:Y:S02]  /*0380*/  CS2R R10, SRZ ;  /* 0x00000000000a7805 */ /* 0x000fe4000001ff00 */
[----:B------:R-:W-:-:S07]  /*0390*/  CS2R R6, SRZ ;  /* 0x0000000000067805 */ /* 0x000fce000001ff00 */
[----:B------:R-:W1:Y:S01]  /*03a0*/  @!P1 LDC.64 R4, c[0x0][0x388] ;  /* 0x0000e200ff049b82 */ /* 0x000e620000000a00 */
[----:B0-----:R-:W-:-:S05]  /*03b0*/  IMAD.WIDE R8, R17, 0x8, R8 ;  /* 0x0000000811087825 */ /* 0x001fca00078e0208 */
[----:B------:R-:W2:Y:S01]  /*03c0*/  @!P0 LDG.E.64 R10, desc[UR36][R8.64] ;  /* 0x00000024080a8981 */ /* 0x000ea2000c1e1b00 */
[----:B-1----:R-:W-:-:S05]  /*03d0*/  @!P1 IMAD.WIDE R4, R20, 0x8, R4 ;  /* 0x0000000814049825 */ /* 0x002fca00078e0204 */
[----:B------:R-:W3:Y:S01]  /*03e0*/  @!P1 LDG.E.64 R6, desc[UR36][R4.64] ;  /* 0x0000002404069981 */ /* 0x000ee2000c1e1b00 */
[----:B------:R-:W-:Y:S05]  /*03f0*/  WARPSYNC.ALL ;  /* 0x0000000000007948 */ /* 0x000fea0003800000 */
[----:B------:R-:W-:Y:S01]  /*0400*/  ISETP.GE.AND P1, PT, R21, R14, PT ;  /* 0x0000000e1500720c */ /* 0x000fe20003f26270 */
[----:B--2---:R-:W-:Y:S04]  /*0410*/  STS.64 [R13], R10 ;  /* 0x0000000a0d007388 */ /* 0x004fe80000000a00 */
[----:B---3--:R-:W-:Y:S01]  /*0420*/  STS.64 [R12], R6 ;  /* 0x000000060c007388 */ /* 0x008fe20000000a00 */
[----:B------:R-:W-:Y:S06]  /*0430*/  BAR.SYNC.DEFER_BLOCKING 0x0 ;  /* 0x0000000000007b1d */ /* 0x000fec0000010000 */
[----:B------:R-:W-:Y:S04]  /*0440*/  LDS.64 R10, [R0] ;  /* 0x00000000000a7984 */ /* 0x000fe80000000a00 */
[----:B------:R-:W0:Y:S04]  /*0450*/  LDS.128 R4, [R3] ;  /* 0x0000000003047984 */ /* 0x000e280000000c00 */
[----:B------:R-:W1:Y:S01]  /*0460*/  LDS.64 R24, [R0+0x40] ;  /* 0x0000400000187984 */ /* 0x000e620000000a00 */
[----:B0-----:R-:W-:-:S03]  /*0470*/  DFMA R26, R4, R10, R26 ;  /* 0x0000000a041a722b */ /* 0x001fc6000000001a */
[----:B------:R-:W-:Y:S05]  /*0480*/  LDS.64 R10, [R0+0x80] ;  /* 0x00008000000a7984 */ /* 0x000fea0000000a00 */
[----:B-1----:R-:W-:Y:S01]  /*0490*/  DFMA R26, R24, R6, R26 ;  /* 0x00000006181a722b */ /* 0x002fe2000000001a */
[----:B------:R-:W0:Y:S04]  /*04a0*/  LDS.128 R4, [R3+0x10] ;  /* 0x0000100003047984 */ /* 0x000e280000000c00 */
[----:B------:R-:W1:Y:S03]  /*04b0*/  LDS.64 R24, [R0+0xc0] ;  /* 0x0000c00000187984 */ /* 0x000e660000000a00 */
[----:B0-----:R-:W-:Y:S01]  /*04c0*/  DFMA R4, R4, R10, R26 ;  /* 0x0000000a0404722b */ /* 0x001fe2000000001a */
[----:B------:R-:W-:Y:S04]  /*04d0*/  LDS.64 R10, [R0+0x100] ;  /* 0x00010000000a7984 */ /* 0x000fe80000000a00 */
[----:B------:R-:W-:Y:S03]  /*04e0*/  LDS.64 R26, [R0+0x140] ;  /* 0x00014000001a7984 */ /* 0x000fe60000000a00 */
[----:B-1----:R-:W-:-:S02]  /*04f0*/  DFMA R24, R24, R6, R4 ;  /* 0x000000061818722b */ /* 0x002fc40000000004 */
[----:B------:R-:W0:Y:S06]  /*0500*/  LDS.128 R4, [R3+0x20] ;  /* 0x0000200003047984 */ /* 0x000e2c0000000c00 */
[----:B0-----:R-:W-:Y:S02]  /*0510*/  DFMA R4, R4, R10, R24 ;  /* 0x0000000a0404722b */ /* 0x001fe40000000018 */
[----:B------:R-:W-:Y:S06]  /*0520*/  LDS.64 R24, [R0+0x180] ;  /* 0x0001800000187984 */ /* 0x000fec0000000a00 */
[----:B------:R-:W-:-:S02]  /*0530*/  DFMA R26, R26, R6, R4 ;  /* 0x000000061a1a722b */ /* 0x000fc40000000004 */
[----:B------:R-:W0:Y:S01]  /*0540*/  LDS.128 R4, [R3+0x30] ;  /* 0x0000300003047984 */ /* 0x000e220000000c00 */
[----:B------:R-:W-:-:S05]  /*0550*/  VIADD R11, R17, 0x8 ;  /* 0x00000008110b7836 */ /* 0x000fca0000000000 */
[----:B------:R-:W-:Y:S02]  /*0560*/  ISETP.GE.AND P0, PT, R11, R14, PT ;  /* 0x0000000e0b00720c */ /* 0x000fe40003f06270 */
[----:B------:R-:W1:Y:S01]  /*0570*/  @!P1 LDC.64 R10, c[0x0][0x388] ;  /* 0x0000e200ff0a9b82 */ /* 0x000e620000000a00 */
[----:B0-----:R-:W-:Y:S01]  /*0580*/  DFMA R24, R4, R24, R26 ;  /* 0x000000180418722b */ /* 0x001fe2000000001a */
[----:B------:R-:W0:Y:S01]  /*0590*/  LDS.64 R4, [R0+0x1c0] ;  /* 0x0001c00000047984 */ /* 0x000e220000000a00 */
[----:B------:R-:W-:-:S05]  /*05a0*/  CS2R R26, SRZ ;  /* 0x00000000001a7805 */ /* 0x000fca000001ff00 */
[----:B------:R-:W-:Y:S01]  /*05b0*/  BAR.SYNC.DEFER_BLOCKING 0x0 ;  /* 0x0000000000007b1d */ /* 0x000fe20000010000 */
[----:B-1----:R-:W-:-:S05]  /*05c0*/  @!P1 IMAD.WIDE R10, R21, 0x8, R10 ;  /* 0x00000008150a9825 */ /* 0x002fca00078e020a */
[----:B------:R1:W2:Y:S02]  /*05d0*/  @!P0 LDG.E.64 R26, desc[UR36][R8.64+0x40] ;  /* 0x00004024081a8981 */ /* 0x0002a4000c1e1b00 */
[----:B-1----:R-:W-:-:S06]  /*05e0*/  CS2R R8, SRZ ;  /* 0x0000000000087805 */ /* 0x002fcc000001ff00 */
[----:B------:R-:W3:Y:S01]  /*05f0*/  @!P1 LDG.E.64 R8, desc[UR36][R10.64] ;  /* 0x000000240a089981 */ /* 0x000ee2000c1e1b00 */
[----:B0-----:R-:W-:Y:S01]  /*0600*/  DFMA R4, R4, R6, R24 ;  /* 0x000000060404722b */ /* 0x001fe20000000018 */
[----:B------:R-:W-:-:S04]  /*0610*/  IADD3 R22, PT, PT, R22, 0x2, RZ ;  /* 0x0000000216167810 */ /* 0x000fc80007ffe0ff */
[----:B------:R-:W-:Y:S01]  /*0620*/  ISETP.NE.AND P0, PT, R22, RZ, PT ;  /* 0x000000ff1600720c */ /* 0x000fe20003f05270 */
[----:B------:R-:W-:Y:S01]  /*0630*/  VIADD R17, R17, 0x10 ;  /* 0x0000001011117836 */ /* 0x000fe20000000000 */
[----:B--2---:R-:W-:Y:S04]  /*0640*/  STS.64 [R13], R26 ;  /* 0x0000001a0d007388 */ /* 0x004fe80000000a00 */
[----:B---3--:R-:W-:Y:S01]  /*0650*/  STS.64 [R12], R8 ;  /* 0x000000080c007388 */ /* 0x008fe20000000a00 */
[----:B------:R-:W-:Y:S06]  /*0660*/  BAR.SYNC.DEFER_BLOCKING 0x0 ;  /* 0x0000000000007b1d */ /* 0x000fec0000010000 */
[----:B------:R-:W-:Y:S04]  /*0670*/  LDS.64 R26, [R0] ;  /* 0x00000000001a7984 */ /* 0x000fe80000000a00 */
[----:B------:R-:W0:Y:S04]  /*0680*/  LDS.128 R8, [R3] ;  /* 0x0000000003087984 */ /* 0x000e280000000c00 */
[----:B------:R-:W1:Y:S01]  /*0690*/  LDS.64 R24, [R0+0x40] ;  /* 0x0000400000187984 */ /* 0x000e620000000a00 */
[----:B0-----:R-:W-:-:S03]  /*06a0*/  DFMA R26, R8, R26, R4 ;  /* 0x0000001a081a722b */ /* 0x001fc60000000004 */
[----:B------:R-:W-:Y:S04]  /*06b0*/  LDS.64 R8, [R0+0x80] ;  /* 0x0000800000087984 */ /* 0x000fe80000000a00 */
[----:B------:R-:W0:Y:S01]  /*06c0*/  LDS.128 R4, [R3+0x10] ;  /* 0x0000100003047984 */ /* 0x000e220000000c00 */
[----:B-1----:R-:W-:-:S03]  /*06d0*/  DFMA R10, R24, R10, R26 ;  /* 0x0000000a180a722b */ /* 0x002fc6000000001a */
[----:B------:R-:W1:Y:S04]  /*06e0*/  LDS.64 R24, [R0+0xc0] ;  /* 0x0000c00000187984 */ /* 0x000e680000000a00 */
[----:B------:R-:W-:Y:S01]  /*06f0*/  LDS.64 R26, [R0+0x100] ;  /* 0x00010000001a7984 */ /* 0x000fe20000000a00 */
[----:B0-----:R-:W-:-:S03]  /*0700*/  DFMA R4, R4, R8, R10 ;  /* 0x000000080404722b */ /* 0x001fc6000000000a */
[----:B------:R-:W0:Y:S05]  /*0710*/  LDS.128 R8, [R3+0x20] ;  /* 0x0000200003087984 */ /* 0x000e2a0000000c00 */
[----:B-1----:R-:W-:Y:S01]  /*0720*/  DFMA R4, R24, R6, R4 ;  /* 0x000000061804722b */ /* 0x002fe20000000004 */
[----:B------:R-:W1:Y:S07]  /*0730*/  LDS.64 R24, [R0+0x140] ;  /* 0x0001400000187984 */ /* 0x000e6e0000000a00 */
[----:B0-----:R-:W-:Y:S01]  /*0740*/  DFMA R26, R8, R26, R4 ;  /* 0x0000001a081a722b */ /* 0x001fe20000000004 */
[----:B------:R-:W-:Y:S04]  /*0750*/  LDS.64 R8, [R0+0x180] ;  /* 0x0001800000087984 */ /* 0x000fe80000000a00 */
[----:B------:R-:W0:Y:S03]  /*0760*/  LDS.128 R4, [R3+0x30] ;  /* 0x0000300003047984 */ /* 0x000e260000000c00 */
[----:B-1----:R-:W-:-:S02]  /*0770*/  DFMA R10, R24, R10, R26 ;  /* 0x0000000a180a722b */ /* 0x002fc4000000001a */
[----:B------:R-:W1:Y:S01]  /*0780*/  LDS.64 R26, [R0+0x1c0] ;  /* 0x0001c000001a7984 */ /* 0x000e620000000a00 */
[----:B------:R-:W-:-:S04]  /*0790*/  IMAD.U32 R24, RZ, RZ, UR38 ;  /* 0x00000026ff187e24 */ /* 0x000fc8000f8e00ff */
[C---:B------:R-:W-:Y:S01]  /*07a0*/  IMAD R21, R24.reuse, 0x10, R21 ;  /* 0x0000001018157824 */ /* 0x040fe200078e0215 */
[----:B------:R-:W-:Y:S01]  /*07b0*/  LEA R20, R24, R20, 0x4 ;  /* 0x0000001418147211 */ /* 0x000fe200078e20ff */
[----:B0-----:R-:W-:-:S08]  /*07c0*/  DFMA R4, R4, R8, R10 ;  /* 0x000000080404722b */ /* 0x001fd0000000000a */
[----:B-1----:R-:W-:Y:S01]  /*07d0*/  DFMA R26, R26, R6, R4 ;  /* 0x000000061a1a722b */ /* 0x002fe20000000004 */
[----:B------:R-:W-:Y:S06]  /*07e0*/  BAR.SYNC.DEFER_BLOCKING 0x0 ;  /* 0x0000000000007b1d */ /* 0x000fec0000010000 */
[----:B------:R-:W-:Y:S05]  /*07f0*/  @P0 BRA `(.L_x_2) ;  /* 0xfffffff800d40947 */ /* 0x000fea000383ffff */
[----:B------:R-:W-:-:S05]  /*0800*/  IMAD.SHL.U32 R4, R16, 0x8, RZ ;  /* 0x0000000810047824 */ /* 0x000fca00078e00ff */
[----:B------:R-:W-:-:S07]  /*0810*/  LOP3.LUT R4, R4, 0xfffffff0, RZ, 0xc0, !PT ;  /* 0xfffffff004047812 */ /* 0x000fce00078ec0ff */
.L_x_1:
[----:B------:R-:W-:Y:S02]  /*0820*/  LOP3.LUT R16, R16, 0x1, RZ, 0xc0, !PT ;  /* 0x0000000110107812 */ /* 0x000fe400078ec0ff */
[----:B------:R-:W-:Y:S02]  /*0830*/  VIMNMX R5, PT, PT, R19, R2, !PT ;  /* 0x0000000213057248 */ /* 0x000fe40007fe0100 */
[----:B------:R-:W-:Y:S02]  /*0840*/  ISETP.NE.U32.AND P1, PT, R16, 0x1, PT ;  /* 0x000000011000780c */ /* 0x000fe40003f25070 */
[----:B------:R-:W-:-:S11]  /*0850*/  ISETP.GE.AND P0, PT, R5, R24, PT ;  /* 0x000000180500720c */ /* 0x000fd60003f06270 */
[----:B------:R-:W-:Y:S05]  /*0860*/  @P1 BRA `(.L_x_3) ;  /* 0x0000000000981947 */ /* 0x000fea0003800000 */
[----:B------:R-:W-:Y:S01]  /*0870*/  IADD3 R5, PT, PT, R18, R4, RZ ;  /* 0x0000000412057210 */ /* 0x000fe20007ffe0ff */
[----:B------:R-:W-:-:S04]  /*0880*/  IMAD.IADD R7, R15, 0x1, R4 ;  /* 0x000000010f077824 */ /* 0x000fc800078e0204 */
[----:B------:R-:W-:Y:S01]  /*0890*/  IMAD R5, R5, R24, R2 ;  /* 0x0000001805057224 */ /* 0x000fe200078e0202 */
[----:B------:R-:W-:-:S04]  /*08a0*/  ISETP.GE.AND P1, PT, R7, R14, PT ;  /* 0x0000000e0700720c */ /* 0x000fc80003f26270 */
[----:B------:R-:W-:Y:S02]  /*08b0*/  ISETP.GE.AND P2, PT, R5, R14, PT ;  /* 0x0000000e0500720c */ /* 0x000fe40003f46270 */
[----:B------:R-:W-:-:S07]  /*08c0*/  CS2R R14, SRZ ;  /* 0x00000000000e7805 */ /* 0x000fce000001ff00 */
[----:B------:R-:W0:Y:S08]  /*08d0*/  @!P1 LDC.64 R16, c[0x0][0x380] ;  /* 0x0000e000ff109b82 */ /* 0x000e300000000a00 */
[----:B------:R-:W1:Y:S01]  /*08e0*/  @!P2 LDC.64 R20, c[0x0][0x388] ;  /* 0x0000e200ff14ab82 */ /* 0x000e620000000a00 */
[----:B0-----:R-:W-:Y:S01]  /*08f0*/  @!P1 IMAD.WIDE R16, R7, 0x8, R16 ;  /* 0x0000000807109825 */ /* 0x001fe200078e0210 */
[----:B------:R-:W-:-:S04]  /*0900*/  CS2R R6, SRZ ;  /* 0x0000000000067805 */ /* 0x000fc8000001ff00 */
[----:B------:R-:W2:Y:S01]  /*0910*/  @!P1 LDG.E.64 R14, desc[UR36][R16.64] ;  /* 0x00000024100e9981 */ /* 0x000ea2000c1e1b00 */
[----:B-1----:R-:W-:-:S05]  /*0920*/  @!P2 IMAD.WIDE R20, R5, 0x8, R20 ;  /* 0x000000080514a825 */ /* 0x002fca00078e0214 */
[----:B------:R-:W3:Y:S01]  /*0930*/  @!P2 LDG.E.64 R6, desc[UR36][R20.64] ;  /* 0x000000241406a981 */ /* 0x000ee2000c1e1b00 */
[----:B------:R-:W-:Y:S05]  /*0940*/  WARPSYNC.ALL ;  /* 0x0000000000007948 */ /* 0x000fea0003800000 */
[----:B--2---:R-:W-:Y:S04]  /*0950*/  STS.64 [R13], R14 ;  /* 0x0000000e0d007388 */ /* 0x004fe80000000a00 */
[----:B---3--:R-:W-:Y:S01]  /*0960*/  STS.64 [R12], R6 ;  /* 0x000000060c007388 */ /* 0x008fe20000000a00 */
[----:B------:R-:W-:Y:S06]  /*0970*/  BAR.SYNC.DEFER_BLOCKING 0x0 ;  /* 0x0000000000007b1d */ /* 0x000fec0000010000 */
[----:B------:R-:W-:Y:S04]  /*0980*/  LDS.64 R20, [R0] ;  /* 0x0000000000147984 */ /* 0x000fe80000000a00 */
[----:B------:R-:W0:Y:S04]  /*0990*/  LDS.128 R4, [R3] ;  /* 0x0000000003047984 */ /* 0x000e280000000c00 */
[----:B------:R-:W1:Y:S04]  /*09a0*/  LDS.64 R28, [R0+0x40] ;  /* 0x00004000001c7984 */ /* 0x000e680000000a00 */
[----:B------:R-:W-:Y:S04]  /*09b0*/  LDS.64 R22, [R0+0x80] ;  /* 0x0000800000167984 */ /* 0x000fe80000000a00 */
[----:B------:R-:W2:Y:S04]  /*09c0*/  LDS.128 R8, [R3+0x10] ;  /* 0x0000100003087984 */ /* 0x000ea80000000c00 */
[----:B------:R-:W3:Y:S04]  /*09d0*/  LDS.64 R16, [R0+0xc0] ;  /* 0x0000c00000107984 */ /* 0x000ee80000000a00 */
[----:B------:R-:W-:Y:S01]  /*09e0*/  LDS.128 R12, [R3+0x20] ;  /* 0x00002000030c7984 */ /* 0x000fe20000000c00 */
[----:B0-----:R-:W-:-:S03]  /*09f0*/  DFMA R4, R4, R20, R26 ;  /* 0x000000140404722b */ /* 0x001fc6000000001a */
[----:B------:R-:W0:Y:S04]  /*0a00*/  LDS.64 R20, [R0+0x100] ;  /* 0x0001000000147984 */ /* 0x000e280000000a00 */
[----:B------:R-:W4:Y:S01]  /*0a10*/  LDS.64 R26, [R0+0x140] ;  /* 0x00014000001a7984 */ /* 0x000f220000000a00 */
[----:B-1----:R-:W-:-:S03]  /*0a20*/  DFMA R4, R28, R6, R4 ;  /* 0x000000061c04722b */ /* 0x002fc60000000004 */
[----:B------:R-:W-:Y:S05]  /*0a30*/  LDS.64 R28, [R0+0x1c0] ;  /* 0x0001c000001c7984 */ /* 0x000fea0000000a00 */
[----:B--2---:R-:W-:Y:S01]  /*0a40*/  DFMA R22, R8, R22, R4 ;  /* 0x000000160816722b */ /* 0x004fe20000000004 */
[----:B------:R-:W-:Y:S04]  /*0a50*/  LDS.64 R8, [R0+0x180] ;  /* 0x0001800000087984 */ /* 0x000fe80000000a00 */
[----:B------:R-:W1:Y:S03]  /*0a60*/  LDS.128 R4, [R3+0x30] ;  /* 0x0000300003047984 */ /* 0x000e660000000c00 */
[----:B---3--:R-:W-:-:S08]  /*0a70*/  DFMA R10, R16, R10, R22 ;  /* 0x0000000a100a722b */ /* 0x008fd00000000016 */
[----:B0-----:R-:W-:-:S08]  /*0a80*/  DFMA R10, R12, R20, R10 ;  /* 0x000000140c0a722b */ /* 0x001fd0000000000a */
[----:B----4-:R-:W-:-:S08]  /*0a90*/  DFMA R10, R26, R14, R10 ;  /* 0x0000000e1a0a722b */ /* 0x010fd0000000000a */
[----:B-1----:R-:W-:-:S08]  /*0aa0*/  DFMA R4, R4, R8, R10 ;  /* 0x000000080404722b */ /* 0x002fd0000000000a */
[----:B------:R-:W-:Y:S01]  /*0ab0*/  DFMA R26, R28, R6, R4 ;  /* 0x000000061c1a722b */ /* 0x000fe20000000004 */
[----:B------:R-:W-:Y:S10]  /*0ac0*/  BAR.SYNC.DEFER_BLOCKING 0x0 ;  /* 0x0000000000007b1d */ /* 0x000ff40000010000 */
.L_x_3:
[----:B------:R-:W-:Y:S05]  /*0ad0*/  @P0 EXIT ;  /* 0x000000000000094d */ /* 0x000fea0003800000 */
[----:B------:R-:W0:Y:S01]  /*0ae0*/  LDC.64 R4, c[0x0][0x390] ;  /* 0x0000e400ff047b82 */ /* 0x000e220000000a00 */
[----:B------:R-:W-:-:S04]  /*0af0*/  IMAD R3, R19, R24, R2 ;  /* 0x0000001813037224 */ /* 0x000fc800078e0202 */
[----:B0-----:R-:W-:-:S05]  /*0b00*/  IMAD.WIDE R2, R3, 0x8, R4 ;  /* 0x0000000803027825 */ /* 0x001fca00078e0204 */
[----:B------:R-:W-:Y:S01]  /*0b10*/  STG.E.64 desc[UR36][R2.64], R26 ;  /* 0x0000001a02007986 */ /* 0x000fe2000c101b24 */
[----:B------:R-:W-:Y:S05]  /*0b20*/  EXIT ;  /* 0x000000000000794d */ /* 0x000fea0003800000 */
.L_x_4:
[----:B------:R-:W-:-:S00]  /*0b30*/  BRA `(.L_x_4) ;  /* 0xfffffffc00fc7947 */ /* 0x000fc0000383ffff */
[----:B------:R-:W-:-:S00]  /*0b40*/  NOP ;  /* 0x0000000000007918 */ /* 0x000fc00000000000 */
        /* <DEDUP_REMOVED lines=11> */
.L_x_5:


//--------------------- .nv.global.init           --------------------------
	.section	.nv.global.init,"aw",@progbits
.nv.global.init:
	.type		$str,@object
	.size		$str,(.L_0 - $str)
$str:
        /*0000*/ 	.byte	0x2d, 0x2d, 0x2d, 0x2d, 0x2d, 0x2d, 0x2d, 0x2d, 0x2d, 0x2d, 0x2d, 0x2d, 0x2d, 0x2d, 0x2d, 0x2d
        /*0010*/ 	.byte	0x2d, 0x2d, 0x2d, 0x2d, 0x2d, 0x2d, 0x2d, 0x2d, 0x2d, 0x2d, 0x2d, 0x2d, 0x0a, 0x49, 0x4e, 0x46
        /*0020*/ 	.byte	0x4f, 0x53, 0x3a, 0x20, 0x67, 0x72, 0x69, 0x64, 0x69, 0x6d, 0x2e, 0x78, 0x3a, 0x20, 0x25, 0x64
        /*0030*/ 	.byte	0x20, 0x62, 0x6c, 0x6f, 0x63, 0x6b, 0x69, 0x64, 0x78, 0x2e, 0x78, 0x3a, 0x20, 0x25, 0x64, 0x20
        /*0040*/ 	.byte	0x62, 0x6c, 0x6f, 0x63, 0x6b, 0x49, 0x64, 0x78, 0x2e, 0x79, 0x3a, 0x20, 0x25, 0x64, 0x20, 0x74
        /*0050*/ 	.byte	0x68, 0x72, 0x65, 0x61, 0x64, 0x49, 0x64, 0x78, 0x2e, 0x78, 0x3a, 0x20, 0x25, 0x64, 0x20, 0x74
        /*0060*/ 	.byte	0x68, 0x72, 0x65, 0x61, 0x64, 0x49, 0x64, 0x78, 0x2e, 0x79, 0x3a, 0x20, 0x25, 0x64, 0x20, 0x4c
        /*0070*/ 	.byte	0x69, 0x6e, 0x68, 0x61, 0x3a, 0x20, 0x25, 0x64, 0x20, 0x63, 0x6f, 0x6c, 0x75, 0x6e, 0x61, 0x3a
        /*0080*/ 	.byte	0x20, 0x25, 0x64, 0x0a, 0x00
.L_0:


//--------------------- .nv.shared._Z16multiplicaMatrizPdS_S_i --------------------------
	.section	.nv.shared._Z16multiplicaMatrizPdS_S_i,"aw",@nobits
	.sectionflags	@""
	.align	8
.nv.shared._Z16multiplicaMatrizPdS_S_i:
	.zero		2048


//--------------------- .nv.shared.reserved.0     --------------------------
	.section	.nv.shared.reserved.0,"aw",@nobits
	.weak		__nv_reservedSMEM_offset_0_alias
	.size		__nv_reservedSMEM_offset_0_alias, 0, 64
	.other		__nv_reservedSMEM_offset_0_alias,@"STO_CUDA_RESERVED_SHARED STV_DEFAULT"
__nv_reservedSMEM_offset_0_alias:
	.zero		0
	.zero		64


//--------------------- .nv.constant0._Z16multiplicaMatrizPdS_S_i --------------------------
	.section	.nv.constant0._Z16multiplicaMatrizPdS_S_i,"a",@progbits
	.sectionflags	@""
	.align	4
.nv.constant0._Z16multiplicaMatrizPdS_S_i:
	.zero		924


//--------------------- SYMBOLS --------------------------

	.type		.nv.reservedSmem.offset0,@object
	.size		.nv.reservedSmem.offset0,0x4
	.type		.nv.reservedSmem.cap,@object
	.size		.nv.reservedSmem.cap,0x4
	.type		vprintf,@function
